	.headerflags	@"EF_CUDA_TEXMODE_UNIFIED EF_CUDA_64BIT_ADDRESS EF_CUDA_SM86 EF_CUDA_VIRTUAL_SM(EF_CUDA_SM86)"
	.elftype	@"ET_EXEC"


//--------------------- .nv.info                  --------------------------
	.section	.nv.info,"",@"SHT_CUDA_INFO"
	.align	4


	//----- nvinfo : EIATTR_REGCOUNT
	.align		4
        /*0000*/ 	.byte	0x04, 0x2f
        /*0002*/ 	.short	(.L_1 - .L_0)
	.align		4
.L_0:
        /*0004*/ 	.word	index@(triton__0d1d2de)
        /*0008*/ 	.word	0x00000018


	//----- nvinfo : EIATTR_MAX_STACK_SIZE
	.align		4
.L_1:
        /*000c*/ 	.byte	0x04, 0x23
        /*000e*/ 	.short	(.L_3 - .L_2)
	.align		4
.L_2:
        /*0010*/ 	.word	index@(triton__0d1d2de)
        /*0014*/ 	.word	0x00000000


	//----- nvinfo : EIATTR_MIN_STACK_SIZE
	.align		4
.L_3:
        /*0018*/ 	.byte	0x04, 0x12
        /*001a*/ 	.short	(.L_5 - .L_4)
	.align		4
.L_4:
        /*001c*/ 	.word	index@(triton__0d1d2de)
        /*0020*/ 	.word	0x00000000


	//----- nvinfo : EIATTR_FRAME_SIZE
	.align		4
.L_5:
        /*0024*/ 	.byte	0x04, 0x11
        /*0026*/ 	.short	(.L_7 - .L_6)
	.align		4
.L_6:
        /*0028*/ 	.word	index@(triton__0d1d2de)
        /*002c*/ 	.word	0x00000000
.L_7:


//--------------------- .nv.info.triton__0d1d2de  --------------------------
	.section	.nv.info.triton__0d1d2de,"",@"SHT_CUDA_INFO"
	.align	4


	//----- nvinfo : EIATTR_CUDA_API_VERSION
	.align		4
        /*0000*/ 	.byte	0x04, 0x37
        /*0002*/ 	.short	(.L_9 - .L_8)
.L_8:
        /*0004*/ 	.word	0x0000007b


	//----- nvinfo : EIATTR_SW2861232_WAR
	.align		4
.L_9:
        /*0008*/ 	.byte	0x01, 0x35
	.zero		2


	//----- nvinfo : EIATTR_PARAM_CBANK
	.align		4
        /*000c*/ 	.byte	0x04, 0x0a
        /*000e*/ 	.short	(.L_11 - .L_10)
	.align		4
.L_10:
        /*0010*/ 	.word	index@(.nv.constant0.triton__0d1d2de)
        /*0014*/ 	.short	0x0160
        /*0016*/ 	.short	0x0014


	//----- nvinfo : EIATTR_CBANK_PARAM_SIZE
	.align		4
.L_11:
        /*0018*/ 	.byte	0x03, 0x19
        /*001a*/ 	.short	0x0014


	//----- nvinfo : EIATTR_KPARAM_INFO
	.align		4
        /*001c*/ 	.byte	0x04, 0x17
        /*001e*/ 	.short	(.L_13 - .L_12)
.L_12:
        /*0020*/ 	.word	0x00000000
        /*0024*/ 	.short	0x0002
        /*0026*/ 	.short	0x0010
        /*0028*/ 	.byte	0x00, 0xf0, 0x11, 0x00


	//----- nvinfo : EIATTR_KPARAM_INFO
	.align		4
.L_13:
        /*002c*/ 	.byte	0x04, 0x17
        /*002e*/ 	.short	(.L_15 - .L_14)
.L_14:
        /*0030*/ 	.word	0x00000000
        /*0034*/ 	.short	0x0001
        /*0036*/ 	.short	0x0008
        /*0038*/ 	.byte	0x00, 0xf0, 0x21, 0x00


	//----- nvinfo : EIATTR_KPARAM_INFO
	.align		4
.L_15:
        /*003c*/ 	.byte	0x04, 0x17
        /*003e*/ 	.short	(.L_17 - .L_16)
.L_16:
        /*0040*/ 	.word	0x00000000
        /*0044*/ 	.short	0x0000
        /*0046*/ 	.short	0x0000
        /*0048*/ 	.byte	0x00, 0xf0, 0x21, 0x00


	//----- nvinfo : EIATTR_MAXREG_COUNT
	.align		4
.L_17:
        /*004c*/ 	.byte	0x03, 0x1b
        /*004e*/ 	.short	0x00ff


	//----- nvinfo : EIATTR_EXIT_INSTR_OFFSETS
	.align		4
        /*0050*/ 	.byte	0x04, 0x1c
        /*0052*/ 	.short	(.L_19 - .L_18)


	//   ....[0]....
.L_18:
        /*0054*/ 	.word	0x00000400


	//   ....[1]....
        /*0058*/ 	.word	0x00000420


	//----- nvinfo : EIATTR_MAX_THREADS
	.align		4
.L_19:
        /*005c*/ 	.byte	0x04, 0x05
        /*005e*/ 	.short	(.L_21 - .L_20)
.L_20:
        /*0060*/ 	.word	0x00000080
        /*0064*/ 	.word	0x00000001
        /*0068*/ 	.word	0x00000001
.L_21:


//--------------------- .nv.rel.action            --------------------------
	.section	.nv.rel.action,"",@"SHT_CUDA_RELOCINFO"
	.align	8
	.sectionentsize	8
        /*0000*/ 	.byte	0x73, 0x00, 0x00, 0x00, 0x00, 0x00, 0x00, 0x00, 0x00, 0x00, 0x00, 0x11, 0x25, 0x00, 0x05, 0x36


//--------------------- .nv.constant0.triton__0d1d2de --------------------------
	.section	.nv.constant0.triton__0d1d2de,"a",@progbits
	.align	4
.nv.constant0.triton__0d1d2de:
	.zero		372


//--------------------- .text.triton__0d1d2de     --------------------------
	.section	.text.triton__0d1d2de,"ax",@progbits
	.sectioninfo	@"SHI_REGISTERS=24"
	.align	128
        .global         triton__0d1d2de
        .type           triton__0d1d2de,@function
        .size           triton__0d1d2de,(.L_x_1 - triton__0d1d2de)
        .other          triton__0d1d2de,@"STO_CUDA_ENTRY STV_DEFAULT"
triton__0d1d2de:
.text.triton__0d1d2de:
[----:B------:R-:W-:-:S02]  /*0000*/  IMAD.MOV.U32 R1, RZ, RZ, c[0x0][0x28] ;  /* 0x00000a00ff017624 */ /* 0x000fc400078e00ff */
[----:B------:R-:W0:Y:S01]  /*0010*/  S2R R0, SR_TID.X ;  /* 0x0000000000007919 */ /* 0x000e220000002100 */
[----:B------:R-:W-:Y:S01]  /*0020*/  IMAD.MOV.U32 R21, RZ, RZ, 0x4 ;  /* 0x00000004ff157424 */ /* 0x000fe200078e00ff */
[----:B------:R-:W-:Y:S01]  /*0030*/  CS2R R12, SRZ ;  /* 0x00000000000c7805 */ /* 0x000fe2000001ff00 */
[----:B------:R-:W-:Y:S01]  /*0040*/  CS2R R18, SRZ ;  /* 0x0000000000127805 */ /* 0x000fe2000001ff00 */
[----:B------:R-:W1:Y:S01]  /*0050*/  S2R R3, SR_CTAID.X ;  /* 0x0000000000037919 */ /* 0x000e620000002500 */
[----:B------:R-:W-:Y:S01]  /*0060*/  ULDC.64 UR4, c[0x0][0x118] ;  /* 0x0000460000047ab9 */ /* 0x000fe20000000a00 */
[----:B0-----:R-:W-:Y:S01]  /*0070*/  IMAD.SHL.U32 R0, R0, 0x2, RZ ;  /* 0x0000000200007824 */ /* 0x001fe200078e00ff */
[----:B-1----:R-:W-:-:S04]  /*0080*/  SHF.R.S32.HI R5, RZ, 0x17, R3 ;  /* 0x00000017ff057819 */ /* 0x002fc80000011403 */
[----:B------:R-:W-:Y:S02]  /*0090*/  LOP3.LUT R0, R0, 0xfe, RZ, 0xc0, !PT ;  /* 0x000000fe00007812 */ /* 0x000fe400078ec0ff */
[----:B------:R-:W-:-:S03]  /*00a0*/  SGXT R5, R5, 0x1 ;  /* 0x000000010505781a */ /* 0x000fc60000000200 */
[----:B------:R-:W-:-:S05]  /*00b0*/  IMAD R0, R3, 0x100, R0 ;  /* 0x0000010003007824 */ /* 0x000fca00078e0200 */
[----:B------:R-:W-:Y:S02]  /*00c0*/  SHF.R.S32.HI R3, RZ, 0x1f, R0 ;  /* 0x0000001fff037819 */ /* 0x000fe40000011400 */
[----:B------:R-:W-:Y:S02]  /*00d0*/  IADD3 R2, R0, 0x1, RZ ;  /* 0x0000000100027810 */ /* 0x000fe40007ffe0ff */
[----:B------:R-:W-:Y:S02]  /*00e0*/  LEA.HI R3, R3, R0, RZ, 0x2 ;  /* 0x0000000003037211 */ /* 0x000fe400078f10ff */
[----:B------:R-:W-:Y:S02]  /*00f0*/  LEA.HI R4, R5, R2, RZ, 0x2 ;  /* 0x0000000205047211 */ /* 0x000fe400078f10ff */
[C---:B------:R-:W-:Y:S01]  /*0100*/  LOP3.LUT R5, R3.reuse, 0x7ffffffc, RZ, 0xc0, !PT ;  /* 0x7ffffffc03057812 */ /* 0x040fe200078ec0ff */
[----:B------:R-:W-:Y:S01]  /*0110*/  IMAD.SHL.U32 R6, R3, 0x4, RZ ;  /* 0x0000000403067824 */ /* 0x000fe200078e00ff */
[----:B------:R-:W-:-:S02]  /*0120*/  LOP3.LUT R3, R4, 0x7ffffffc, RZ, 0xc0, !PT ;  /* 0x7ffffffc04037812 */ /* 0x000fc400078ec0ff */
[C---:B------:R-:W-:Y:S01]  /*0130*/  ISETP.GE.AND P0, PT, R0.reuse, 0x100, PT ;  /* 0x000001000000780c */ /* 0x040fe20003f06270 */
[----:B------:R-:W-:Y:S01]  /*0140*/  IMAD.IADD R5, R0, 0x1, -R5 ;  /* 0x0000000100057824 */ /* 0x000fe200078e0a05 */
[----:B------:R-:W-:Y:S01]  /*0150*/  LOP3.LUT R6, R6, 0xfffffff0, RZ, 0xc0, !PT ;  /* 0xfffffff006067812 */ /* 0x000fe200078ec0ff */
[----:B------:R-:W-:-:S04]  /*0160*/  IMAD.IADD R3, R2, 0x1, -R3 ;  /* 0x0000000102037824 */ /* 0x000fc800078e0a03 */
[--C-:B------:R-:W-:Y:S02]  /*0170*/  IMAD R10, R5, 0x2, R6.reuse ;  /* 0x00000002050a7824 */ /* 0x100fe400078e0206 */
[----:B------:R-:W-:Y:S02]  /*0180*/  IMAD R11, R3, 0x2, R6 ;  /* 0x00000002030b7824 */ /* 0x000fe400078e0206 */
[C---:B------:R-:W-:Y:S01]  /*0190*/  IMAD.WIDE R2, R10.reuse, R21, c[0x0][0x160] ;  /* 0x000058000a027625 */ /* 0x040fe200078e0215 */
[----:B------:R-:W-:-:S03]  /*01a0*/  IADD3 R6, R10, 0x8, RZ ;  /* 0x000000080a067810 */ /* 0x000fc60007ffe0ff */
[C---:B------:R-:W-:Y:S01]  /*01b0*/  IMAD.WIDE R4, R11.reuse, R21, c[0x0][0x160] ;  /* 0x000058000b047625 */ /* 0x040fe200078e0215 */
[----:B------:R-:W-:Y:S01]  /*01c0*/  IADD3 R8, R11, 0x8, RZ ;  /* 0x000000080b087810 */ /* 0x000fe20007ffe0ff */
[----:B------:R0:W2:Y:S01]  /*01d0*/  @!P0 LDG.E R12, [R2.64] ;  /* 0x00000004020c8981 */ /* 0x0000a2000c1e1900 */
[----:B------:R-:W-:-:S03]  /*01e0*/  CS2R R16, SRZ ;  /* 0x0000000000107805 */ /* 0x000fc6000001ff00 */
[----:B------:R0:W2:Y:S01]  /*01f0*/  @!P0 LDG.E R19, [R2.64+0x4] ;  /* 0x0000040402138981 */ /* 0x0000a2000c1e1900 */
[----:B------:R-:W-:-:S03]  /*0200*/  IMAD.WIDE R8, R8, R21, c[0x0][0x160] ;  /* 0x0000580008087625 */ /* 0x000fc600078e0215 */
[----:B------:R-:W3:Y:S01]  /*0210*/  @!P0 LDG.E R13, [R4.64] ;  /* 0x00000004040d8981 */ /* 0x000ee2000c1e1900 */
[----:B------:R-:W-:-:S03]  /*0220*/  IMAD.WIDE R6, R6, R21, c[0x0][0x160] ;  /* 0x0000580006067625 */ /* 0x000fc600078e0215 */
[----:B------:R-:W3:Y:S01]  /*0230*/  @!P0 LDG.E R18, [R4.64+0x4] ;  /* 0x0000040404128981 */ /* 0x000ee2000c1e1900 */
[----:B------:R-:W-:Y:S02]  /*0240*/  IADD3 R11, R11, 0x9, RZ ;  /* 0x000000090b0b7810 */ /* 0x000fe40007ffe0ff */
[----:B0-----:R-:W-:Y:S01]  /*0250*/  IADD3 R2, R10, 0x9, RZ ;  /* 0x000000090a027810 */ /* 0x001fe20007ffe0ff */
[----:B------:R-:W4:Y:S01]  /*0260*/  @!P0 LDG.E R16, [R8.64] ;  /* 0x0000000408108981 */ /* 0x000f22000c1e1900 */
[----:B------:R-:W-:-:S03]  /*0270*/  CS2R R14, SRZ ;  /* 0x00000000000e7805 */ /* 0x000fc6000001ff00 */
[----:B------:R-:W5:Y:S01]  /*0280*/  @!P0 LDG.E R17, [R6.64] ;  /* 0x0000000406118981 */ /* 0x000f62000c1e1900 */
[----:B------:R-:W-:-:S04]  /*0290*/  IMAD.WIDE R10, R11, R21, c[0x0][0x160] ;  /* 0x000058000b0a7625 */ /* 0x000fc800078e0215 */
[-C--:B------:R-:W-:Y:S01]  /*02a0*/  IMAD.WIDE R2, R2, R21.reuse, c[0x0][0x160] ;  /* 0x0000580002027625 */ /* 0x080fe200078e0215 */
[----:B------:R-:W5:Y:S04]  /*02b0*/  @!P0 LDG.E R15, [R10.64] ;  /* 0x000000040a0f8981 */ /* 0x000f68000c1e1900 */
[----:B------:R0:W5:Y:S02]  /*02c0*/  @!P0 LDG.E R14, [R2.64] ;  /* 0x00000004020e8981 */ /* 0x000164000c1e1900 */
[----:B0-----:R-:W-:Y:S01]  /*02d0*/  IMAD.WIDE R2, R0, R21, c[0x0][0x168] ;  /* 0x00005a0000027625 */ /* 0x001fe200078e0215 */
[C---:B--2---:R-:W-:Y:S02]  /*02e0*/  FSETP.GT.AND P3, PT, R19.reuse, R12, PT ;  /* 0x0000000c1300720b */ /* 0x044fe40003f64000 */
[----:B------:R-:W-:-:S02]  /*02f0*/  FSETP.NAN.AND P5, PT, R19, R19, PT ;  /* 0x000000131300720b */ /* 0x000fc40003fa8000 */
[C---:B---3--:R-:W-:Y:S02]  /*0300*/  FSETP.GT.AND P4, PT, R18.reuse, R13, PT ;  /* 0x0000000d1200720b */ /* 0x048fe40003f84000 */
[----:B------:R-:W-:Y:S02]  /*0310*/  FSETP.NAN.AND P6, PT, R18, R18, PT ;  /* 0x000000121200720b */ /* 0x000fe40003fc8000 */
[----:B----4-:R-:W-:-:S05]  /*0320*/  FSETP.NAN.AND P1, PT, R16, R16, PT ;  /* 0x000000101000720b */ /* 0x010fca0003f28000 */
[----:B------:R-:W-:Y:S02]  /*0330*/  @!P3 FSEL R19, R19, R12, P5 ;  /* 0x0000000c1313b208 */ /* 0x000fe40002800000 */
[-C--:B-----5:R-:W-:Y:S02]  /*0340*/  FSETP.NAN.AND P2, PT, R17, R17.reuse, PT ;  /* 0x000000111100720b */ /* 0x0a0fe40003f48000 */
[----:B------:R-:W-:Y:S02]  /*0350*/  FSETP.GEU.AND P5, PT, R19, R17, PT ;  /* 0x000000111300720b */ /* 0x000fe40003fae000 */
[----:B------:R-:W-:Y:S02]  /*0360*/  @!P4 FSEL R18, R18, R13, P6 ;  /* 0x0000000d1212c208 */ /* 0x000fe40003000000 */
[----:B------:R-:W-:Y:S02]  /*0370*/  FSETP.NAN.AND P4, PT, R15, R15, PT ;  /* 0x0000000f0f00720b */ /* 0x000fe40003f88000 */
[----:B------:R-:W-:-:S02]  /*0380*/  FSETP.GEU.AND P6, PT, R18, R16, PT ;  /* 0x000000101200720b */ /* 0x000fc40003fce000 */
[----:B------:R-:W-:Y:S02]  /*0390*/  FSETP.NAN.AND P3, PT, R14, R14, PT ;  /* 0x0000000e0e00720b */ /* 0x000fe40003f68000 */
[----:B------:R-:W-:Y:S02]  /*03a0*/  @!P1 FSEL R16, R16, R18, !P6 ;  /* 0x0000001210109208 */ /* 0x000fe40007000000 */
[----:B------:R-:W-:Y:S02]  /*03b0*/  @!P2 FSEL R17, R17, R19, !P5 ;  /* 0x000000131111a208 */ /* 0x000fe40006800000 */
[----:B------:R-:W-:Y:S02]  /*03c0*/  FSETP.GEU.AND P2, PT, R16, R15, PT ;  /* 0x0000000f1000720b */ /* 0x000fe40003f4e000 */
[----:B------:R-:W-:Y:S02]  /*03d0*/  FSETP.GEU.AND P1, PT, R17, R14, PT ;  /* 0x0000000e1100720b */ /* 0x000fe40003f2e000 */
[----:B------:R-:W-:-:S03]  /*03e0*/  @!P4 FSEL R15, R15, R16, !P2 ;  /* 0x000000100f0fc208 */ /* 0x000fc60005000000 */
[----:B------:R-:W-:Y:S01]  /*03f0*/  @!P3 FSEL R14, R14, R17, !P1 ;  /* 0x000000110e0eb208 */ /* 0x000fe20004800000 */
[----:B------:R-:W-:Y:S07]  /*0400*/  @P0 EXIT ;  /* 0x000000000000094d */ /* 0x000fee0003800000 */
[----:B------:R-:W-:Y:S01]  /*0410*/  STG.E.64 [R2.64], R14 ;  /* 0x0000000e02007986 */ /* 0x000fe2000c101b04 */
[----:B------:R-:W-:Y:S05]  /*0420*/  EXIT ;  /* 0x000000000000794d */ /* 0x000fea0003800000 */
.L_x_0:
[----:B------:R-:W-:-:S00]  /*0430*/  BRA `(.L_x_0) ;  /* 0xfffffff000007947 */ /* 0x000fc0000383ffff */
[----:B------:R-:W-:-:S00]  /*0440*/  NOP ;  /* 0x0000000000007918 */ /* 0x000fc00000000000 */
        /* <DEDUP_REMOVED lines=11> */
.L_x_1:
